//
// Generated by NVIDIA NVVM Compiler
//
// Compiler Build ID: CL-36424714
// Cuda compilation tools, release 13.0, V13.0.88
// Based on NVVM 20.0.0
//

.version 9.0
.target sm_100
.address_size 64

	// .globl	_Z13sum_array_gpuPfS_S_i

.visible .entry _Z13sum_array_gpuPfS_S_i(
	.param .u64 .ptr .align 1 _Z13sum_array_gpuPfS_S_i_param_0,
	.param .u64 .ptr .align 1 _Z13sum_array_gpuPfS_S_i_param_1,
	.param .u64 .ptr .align 1 _Z13sum_array_gpuPfS_S_i_param_2,
	.param .u32 _Z13sum_array_gpuPfS_S_i_param_3
)
{
	.reg .pred 	%p<2>;
	.reg .b32 	%r<6>;
	.reg .b32 	%f<4>;
	.reg .b64 	%rd<11>;

	ld.param.u64 	%rd1, [_Z13sum_array_gpuPfS_S_i_param_0];
	ld.param.u64 	%rd2, [_Z13sum_array_gpuPfS_S_i_param_1];
	ld.param.u64 	%rd3, [_Z13sum_array_gpuPfS_S_i_param_2];
	ld.param.u32 	%r2, [_Z13sum_array_gpuPfS_S_i_param_3];
	mov.u32 	%r3, %ctaid.x;
	mov.u32 	%r4, %ntid.x;
	mov.u32 	%r5, %tid.x;
	mad.lo.s32 	%r1, %r3, %r4, %r5;
	setp.ge.s32 	%p1, %r1, %r2;
	@%p1 bra 	$L__BB0_2;
	cvta.to.global.u64 	%rd4, %rd1;
	cvta.to.global.u64 	%rd5, %rd2;
	cvta.to.global.u64 	%rd6, %rd3;
	mul.wide.s32 	%rd7, %r1, 4;
	add.s64 	%rd8, %rd4, %rd7;
	ld.global.f32 	%f1, [%rd8];
	add.s64 	%rd9, %rd5, %rd7;
	ld.global.f32 	%f2, [%rd9];
	add.f32 	%f3, %f1, %f2;
	add.s64 	%rd10, %rd6, %rd7;
	st.global.f32 	[%rd10], %f3;
$L__BB0_2:
	ret;

}


// ===== COMPILED SASS (sm_100) =====

	.target	sm_100

	.elftype	@"ET_EXEC"


//--------------------- .note.nv.tkinfo           --------------------------
	.section	.note.nv.tkinfo,"",@"SHT_NOTE"
	.sectionflags	@"SHF_NOTE_NV_TKINFO"
	.tkinfo
        /*0018*/ 	.word	0x00000002
        /*0030*/ 	.string	""
        /*0030*/ 	.string	"ptxas"
        /*0030*/ 	.string	"Cuda compilation tools, release 13.0, V13.0.88"
        /*0030*/ 	.string	"Build cuda_13.0.r13.0/compiler.36424714_0"
        /*0030*/ 	.string	"-arch sm_100 -m 64 "



//--------------------- .note.nv.cuinfo           --------------------------
	.section	.note.nv.cuinfo,"",@"SHT_NOTE"
	.sectionflags	@"SHF_NOTE_NV_CUINFO"
        /*0018*/ 	.short	0x0002
        /*001a*/ 	.short	0x0064
        /*001c*/ 	.short	0x0082
	.zero		2


//--------------------- .nv.info                  --------------------------
	.section	.nv.info,"",@"SHT_CUDA_INFO"
	.align	4


	//----- nvinfo : EIATTR_REGCOUNT
	.align		4
        /*0000*/ 	.byte	0x04, 0x2f
        /*0002*/ 	.short	(.L_1 - .L_0)
	.align		4
.L_0:
        /*0004*/ 	.word	index@(_Z13sum_array_gpuPfS_S_i)
        /*0008*/ 	.word	0x0000000c


	//----- nvinfo : EIATTR_FRAME_SIZE
	.align		4
.L_1:
        /*000c*/ 	.byte	0x04, 0x11
        /*000e*/ 	.short	(.L_3 - .L_2)
	.align		4
.L_2:
        /*0010*/ 	.word	index@(_Z13sum_array_gpuPfS_S_i)
        /*0014*/ 	.word	0x00000000


	//----- nvinfo : EIATTR_MIN_STACK_SIZE
	.align		4
.L_3:
        /*0018*/ 	.byte	0x04, 0x12
        /*001a*/ 	.short	(.L_5 - .L_4)
	.align		4
.L_4:
        /*001c*/ 	.word	index@(_Z13sum_array_gpuPfS_S_i)
        /*0020*/ 	.word	0x00000000
.L_5:


//--------------------- .nv.compat                --------------------------
	.section	.nv.compat,"",@"SHT_CUDA_COMPAT_INFO"
	.align	4
        /*0000*/ 	.byte	0x02, 0x09, 0x00, 0x00, 0x02, 0x02, 0x01, 0x00, 0x02, 0x05, 0x05, 0x00, 0x03, 0x07, 0x01, 0x01
        /*0010*/ 	.byte	0x02, 0x03, 0x00, 0x00, 0x02, 0x06, 0x01, 0x00, 0x04, 0x0b, 0x08, 0x00, 0x09, 0x00, 0x00, 0x00
        /*0020*/ 	.byte	0x00, 0x00, 0x00, 0x00


//--------------------- .nv.info._Z13sum_array_gpuPfS_S_i --------------------------
	.section	.nv.info._Z13sum_array_gpuPfS_S_i,"",@"SHT_CUDA_INFO"
	.sectionflags	@""
	.align	4


	//----- nvinfo : EIATTR_CUDA_API_VERSION
	.align		4
        /*0000*/ 	.byte	0x04, 0x37
        /*0002*/ 	.short	(.L_7 - .L_6)
.L_6:
        /*0004*/ 	.word	0x00000082


	//----- nvinfo : EIATTR_KPARAM_INFO
	.align		4
.L_7:
        /*0008*/ 	.byte	0x04, 0x17
        /*000a*/ 	.short	(.L_9 - .L_8)
.L_8:
        /*000c*/ 	.word	0x00000000
        /*0010*/ 	.short	0x0003
        /*0012*/ 	.short	0x0018
        /*0014*/ 	.byte	0x00, 0xf0, 0x11, 0x00


	//----- nvinfo : EIATTR_KPARAM_INFO
	.align		4
.L_9:
        /*0018*/ 	.byte	0x04, 0x17
        /*001a*/ 	.short	(.L_11 - .L_10)
.L_10:
        /*001c*/ 	.word	0x00000000
        /*0020*/ 	.short	0x0002
        /*0022*/ 	.short	0x0010
        /*0024*/ 	.byte	0x00, 0xf5, 0x21, 0x00


	//----- nvinfo : EIATTR_KPARAM_INFO
	.align		4
.L_11:
        /*0028*/ 	.byte	0x04, 0x17
        /*002a*/ 	.short	(.L_13 - .L_12)
.L_12:
        /*002c*/ 	.word	0x00000000
        /*0030*/ 	.short	0x0001
        /*0032*/ 	.short	0x0008
        /*0034*/ 	.byte	0x00, 0xf5, 0x21, 0x00


	//----- nvinfo : EIATTR_KPARAM_INFO
	.align		4
.L_13:
        /*0038*/ 	.byte	0x04, 0x17
        /*003a*/ 	.short	(.L_15 - .L_14)
.L_14:
        /*003c*/ 	.word	0x00000000
        /*0040*/ 	.short	0x0000
        /*0042*/ 	.short	0x0000
        /*0044*/ 	.byte	0x00, 0xf5, 0x21, 0x00


	//----- nvinfo : EIATTR_SPARSE_MMA_MASK
	.align		4
.L_15:
        /*0048*/ 	.byte	0x03, 0x50
        /*004a*/ 	.short	0x0000


	//----- nvinfo : EIATTR_MAXREG_COUNT
	.align		4
        /*004c*/ 	.byte	0x03, 0x1b
        /*004e*/ 	.short	0x00ff


	//----- nvinfo : EIATTR_MERCURY_ISA_VERSION
	.align		4
        /*0050*/ 	.byte	0x03, 0x5f
        /*0052*/ 	.short	0x0101


	//----- nvinfo : EIATTR_VRC_CTA_INIT_COUNT
	.align		4
        /*0054*/ 	.byte	0x02, 0x4a
	.zero		1
	.zero		1


	//----- nvinfo : EIATTR_EXIT_INSTR_OFFSETS
	.align		4
        /*0058*/ 	.byte	0x04, 0x1c
        /*005a*/ 	.short	(.L_17 - .L_16)


	//   ....[0]....
.L_16:
        /*005c*/ 	.word	0x00000070


	//   ....[1]....
        /*0060*/ 	.word	0x00000130


	//----- nvinfo : EIATTR_CBANK_PARAM_SIZE
	.align		4
.L_17:
        /*0064*/ 	.byte	0x03, 0x19
        /*0066*/ 	.short	0x001c


	//----- nvinfo : EIATTR_PARAM_CBANK
	.align		4
        /*0068*/ 	.byte	0x04, 0x0a
        /*006a*/ 	.short	(.L_19 - .L_18)
	.align		4
.L_18:
        /*006c*/ 	.word	index@(.nv.constant0._Z13sum_array_gpuPfS_S_i)
        /*0070*/ 	.short	0x0380
        /*0072*/ 	.short	0x001c


	//----- nvinfo : EIATTR_SW_WAR
	.align		4
.L_19:
        /*0074*/ 	.byte	0x04, 0x36
        /*0076*/ 	.short	(.L_21 - .L_20)
.L_20:
        /*0078*/ 	.word	0x00000008
.L_21:


//--------------------- .nv.callgraph             --------------------------
	.section	.nv.callgraph,"",@"SHT_CUDA_CALLGRAPH"
	.align	4
	.sectionentsize	8
	.align		4
        /*0000*/ 	.word	0x00000000
	.align		4
        /*0004*/ 	.word	0xffffffff
	.align		4
        /*0008*/ 	.word	0x00000000
	.align		4
        /*000c*/ 	.word	0xfffffffe
	.align		4
        /*0010*/ 	.word	0x00000000
	.align		4
        /*0014*/ 	.word	0xfffffffd
	.align		4
        /*0018*/ 	.word	0x00000000
	.align		4
        /*001c*/ 	.word	0xfffffffc


//--------------------- .text._Z13sum_array_gpuPfS_S_i --------------------------
	.section	.text._Z13sum_array_gpuPfS_S_i,"ax",@progbits
	.align	128
        .global         _Z13sum_array_gpuPfS_S_i
        .type           _Z13sum_array_gpuPfS_S_i,@function
        .size           _Z13sum_array_gpuPfS_S_i,(.L_x_1 - _Z13sum_array_gpuPfS_S_i)
        .other          _Z13sum_array_gpuPfS_S_i,@"STO_CUDA_ENTRY STV_DEFAULT"
_Z13sum_array_gpuPfS_S_i:
.text._Z13sum_array_gpuPfS_S_i:
[----:B------:R-:W-:Y:S01]  /*0000*/  LDC R1, c[0x0][0x37c] ;  /* 0x0000df00ff017b82 */ /* 0x000fe20000000800 */
[----:B------:R-:W0:Y:S07]  /*0010*/  S2R R0, SR_TID.X ;  /* 0x0000000000007919 */ /* 0x000e2e0000002100 */
[----:B------:R-:W0:Y:S01]  /*0020*/  S2UR UR4, SR_CTAID.X ;  /* 0x00000000000479c3 */ /* 0x000e220000002500 */
[----:B------:R-:W1:Y:S07]  /*0030*/  LDCU UR5, c[0x0][0x398] ;  /* 0x00007300ff0577ac */ /* 0x000e6e0008000800 */
[----:B------:R-:W0:Y:S02]  /*0040*/  LDC R9, c[0x0][0x360] ;  /* 0x0000d800ff097b82 */ /* 0x000e240000000800 */
[----:B0-----:R-:W-:-:S05]  /*0050*/  IMAD R9, R9, UR4, R0 ;  /* 0x0000000409097c24 */ /* 0x001fca000f8e0200 */
[----:B-1----:R-:W-:-:S13]  /*0060*/  ISETP.GE.AND P0, PT, R9, UR5, PT ;  /* 0x0000000509007c0c */ /* 0x002fda000bf06270 */
[----:B------:R-:W-:Y:S05]  /*0070*/  @P0 EXIT ;  /* 0x000000000000094d */ /* 0x000fea0003800000 */
[----:B------:R-:W0:Y:S01]  /*0080*/  LDC.64 R2, c[0x0][0x380] ;  /* 0x0000e000ff027b82 */ /* 0x000e220000000a00 */
[----:B------:R-:W1:Y:S07]  /*0090*/  LDCU.64 UR4, c[0x0][0x358] ;  /* 0x00006b00ff0477ac */ /* 0x000e6e0008000a00 */
[----:B------:R-:W2:Y:S08]  /*00a0*/  LDC.64 R4, c[0x0][0x388] ;  /* 0x0000e200ff047b82 */ /* 0x000eb00000000a00 */
[----:B------:R-:W3:Y:S01]  /*00b0*/  LDC.64 R6, c[0x0][0x390] ;  /* 0x0000e400ff067b82 */ /* 0x000ee20000000a00 */
[----:B0-----:R-:W-:-:S06]  /*00c0*/  IMAD.WIDE R2, R9, 0x4, R2 ;  /* 0x0000000409027825 */ /* 0x001fcc00078e0202 */
[----:B-1----:R-:W4:Y:S01]  /*00d0*/  LDG.E R2, desc[UR4][R2.64] ;  /* 0x0000000402027981 */ /* 0x002f22000c1e1900 */
[----:B--2---:R-:W-:-:S06]  /*00e0*/  IMAD.WIDE R4, R9, 0x4, R4 ;  /* 0x0000000409047825 */ /* 0x004fcc00078e0204 */
[----:B------:R-:W4:Y:S01]  /*00f0*/  LDG.E R5, desc[UR4][R4.64] ;  /* 0x0000000404057981 */ /* 0x000f22000c1e1900 */
[----:B---3--:R-:W-:-:S04]  /*0100*/  IMAD.WIDE R6, R9, 0x4, R6 ;  /* 0x0000000409067825 */ /* 0x008fc800078e0206 */
[----:B----4-:R-:W-:-:S05]  /*0110*/  FADD R9, R2, R5 ;  /* 0x0000000502097221 */ /* 0x010fca0000000000 */
[----:B------:R-:W-:Y:S01]  /*0120*/  STG.E desc[UR4][R6.64], R9 ;  /* 0x0000000906007986 */ /* 0x000fe2000c101904 */
[----:B------:R-:W-:Y:S05]  /*0130*/  EXIT ;  /* 0x000000000000794d */ /* 0x000fea0003800000 */
.L_x_0:
[----:B------:R-:W-:-:S00]  /*0140*/  BRA `(.L_x_0) ;  /* 0xfffffffc00fc7947 */ /* 0x000fc0000383ffff */
[----:B------:R-:W-:-:S00]  /*0150*/  NOP ;  /* 0x0000000000007918 */ /* 0x000fc00000000000 */
        /* <DEDUP_REMOVED lines=10> */
.L_x_1:


//--------------------- .nv.shared.reserved.0     --------------------------
	.section	.nv.shared.reserved.0,"aw",@nobits
	.weak		__nv_reservedSMEM_offset_0_alias
	.size		__nv_reservedSMEM_offset_0_alias, 0, 64
	.other		__nv_reservedSMEM_offset_0_alias,@"STO_CUDA_RESERVED_SHARED STV_DEFAULT"
__nv_reservedSMEM_offset_0_alias:
	.zero		0
	.zero		64


//--------------------- .nv.constant0._Z13sum_array_gpuPfS_S_i --------------------------
	.section	.nv.constant0._Z13sum_array_gpuPfS_S_i,"a",@progbits
	.sectionflags	@""
	.align	4
.nv.constant0._Z13sum_array_gpuPfS_S_i:
	.zero		924


//--------------------- SYMBOLS --------------------------

	.type		.nv.reservedSmem.offset0,@object
	.size		.nv.reservedSmem.offset0,0x4
